//
// Generated by NVIDIA NVVM Compiler
//
// Compiler Build ID: CL-36424714
// Cuda compilation tools, release 13.0, V13.0.88
// Based on NVVM 20.0.0
//

.version 9.0
.target sm_100
.address_size 64

	// .globl	_Z14distanceKernelPffS_
.extern .func  (.param .b32 func_retval0) vprintf
(
	.param .b64 vprintf_param_0,
	.param .b64 vprintf_param_1
)
;
.global .align 1 .b8 $str[36] = {105, 32, 61, 32, 37, 50, 100, 58, 32, 100, 105, 115, 116, 32, 102, 114, 111, 109, 32, 37, 102, 32, 116, 111, 32, 37, 102, 32, 105, 115, 32, 37, 102, 46, 10};

.visible .entry _Z14distanceKernelPffS_(
	.param .u64 .ptr .align 1 _Z14distanceKernelPffS__param_0,
	.param .f32 _Z14distanceKernelPffS__param_1,
	.param .u64 .ptr .align 1 _Z14distanceKernelPffS__param_2
)
{
	.local .align 16 .b8 	__local_depot0[32];
	.reg .b64 	%SP;
	.reg .b64 	%SPL;
	.reg .b32 	%r<7>;
	.reg .b32 	%f<6>;
	.reg .b64 	%rd<12>;
	.reg .b64 	%fd<4>;

	mov.u64 	%SPL, __local_depot0;
	cvta.local.u64 	%SP, %SPL;
	ld.param.u64 	%rd1, [_Z14distanceKernelPffS__param_0];
	ld.param.f32 	%f1, [_Z14distanceKernelPffS__param_1];
	ld.param.u64 	%rd2, [_Z14distanceKernelPffS__param_2];
	cvta.to.global.u64 	%rd3, %rd1;
	cvta.to.global.u64 	%rd4, %rd2;
	add.u64 	%rd5, %SP, 0;
	add.u64 	%rd6, %SPL, 0;
	mov.u32 	%r1, %tid.x;
	mov.u32 	%r2, %ctaid.x;
	mov.u32 	%r3, %ntid.x;
	mad.lo.s32 	%r4, %r2, %r3, %r1;
	mul.wide.s32 	%rd7, %r4, 4;
	add.s64 	%rd8, %rd4, %rd7;
	ld.global.f32 	%f2, [%rd8];
	sub.f32 	%f3, %f1, %f2;
	mul.f32 	%f4, %f3, %f3;
	sqrt.rn.f32 	%f5, %f4;
	add.s64 	%rd9, %rd3, %rd7;
	st.global.f32 	[%rd9], %f5;
	cvt.f64.f32 	%fd1, %f1;
	cvt.f64.f32 	%fd2, %f2;
	cvt.f64.f32 	%fd3, %f5;
	st.local.u32 	[%rd6], %r4;
	st.local.f64 	[%rd6+8], %fd1;
	st.local.v2.f64 	[%rd6+16], {%fd2, %fd3};
	mov.u64 	%rd10, $str;
	cvta.global.u64 	%rd11, %rd10;
	{ // callseq 0, 0
	.param .b64 param0;
	st.param.b64 	[param0], %rd11;
	.param .b64 param1;
	st.param.b64 	[param1], %rd5;
	.param .b32 retval0;
	call.uni (retval0), 
	vprintf, 
	(
	param0, 
	param1
	);
	ld.param.b32 	%r5, [retval0];
	} // callseq 0
	ret;

}


// ===== COMPILED SASS (sm_100) =====

	.target	sm_100

	.elftype	@"ET_EXEC"


//--------------------- .note.nv.tkinfo           --------------------------
	.section	.note.nv.tkinfo,"",@"SHT_NOTE"
	.sectionflags	@"SHF_NOTE_NV_TKINFO"
	.tkinfo
        /*0018*/ 	.word	0x00000002
        /*0030*/ 	.string	""
        /*0030*/ 	.string	"ptxas"
        /*0030*/ 	.string	"Cuda compilation tools, release 13.0, V13.0.88"
        /*0030*/ 	.string	"Build cuda_13.0.r13.0/compiler.36424714_0"
        /*0030*/ 	.string	"-arch sm_100 -m 64 "



//--------------------- .note.nv.cuinfo           --------------------------
	.section	.note.nv.cuinfo,"",@"SHT_NOTE"
	.sectionflags	@"SHF_NOTE_NV_CUINFO"
        /*0018*/ 	.short	0x0002
        /*001a*/ 	.short	0x0064
        /*001c*/ 	.short	0x0082
	.zero		2


//--------------------- .nv.info                  --------------------------
	.section	.nv.info,"",@"SHT_CUDA_INFO"
	.align	4


	//----- nvinfo : EIATTR_REGCOUNT
	.align		4
        /*0000*/ 	.byte	0x04, 0x2f
        /*0002*/ 	.short	(.L_2 - .L_1)
	.align		4
.L_1:
        /*0004*/ 	.word	index@(_Z14distanceKernelPffS_)
        /*0008*/ 	.word	0x00000018


	//----- nvinfo : EIATTR_FRAME_SIZE
	.align		4
.L_2:
        /*000c*/ 	.byte	0x04, 0x11
        /*000e*/ 	.short	(.L_4 - .L_3)
	.align		4
.L_3:
        /*0010*/ 	.word	index@($__internal_0_$__cuda_sm20_sqrt_rn_f32_slowpath)
        /*0014*/ 	.word	0x00000020


	//----- nvinfo : EIATTR_FRAME_SIZE
	.align		4
.L_4:
        /*0018*/ 	.byte	0x04, 0x11
        /*001a*/ 	.short	(.L_6 - .L_5)
	.align		4
.L_5:
        /*001c*/ 	.word	index@(_Z14distanceKernelPffS_)
        /*0020*/ 	.word	0x00000020


	//----- nvinfo : EIATTR_MIN_STACK_SIZE
	.align		4
.L_6:
        /*0024*/ 	.byte	0x04, 0x12
        /*0026*/ 	.short	(.L_8 - .L_7)
	.align		4
.L_7:
        /*0028*/ 	.word	index@(_Z14distanceKernelPffS_)
        /*002c*/ 	.word	0x00000020
.L_8:


//--------------------- .nv.compat                --------------------------
	.section	.nv.compat,"",@"SHT_CUDA_COMPAT_INFO"
	.align	4
        /*0000*/ 	.byte	0x02, 0x09, 0x00, 0x00, 0x02, 0x02, 0x01, 0x00, 0x02, 0x05, 0x05, 0x00, 0x03, 0x07, 0x01, 0x01
        /*0010*/ 	.byte	0x02, 0x03, 0x00, 0x00, 0x02, 0x06, 0x01, 0x00, 0x04, 0x0b, 0x08, 0x00, 0x01, 0x00, 0x00, 0x00
        /*0020*/ 	.byte	0x00, 0x00, 0x00, 0x00


//--------------------- .nv.info._Z14distanceKernelPffS_ --------------------------
	.section	.nv.info._Z14distanceKernelPffS_,"",@"SHT_CUDA_INFO"
	.sectionflags	@""
	.align	4


	//----- nvinfo : EIATTR_CUDA_API_VERSION
	.align		4
        /*0000*/ 	.byte	0x04, 0x37
        /*0002*/ 	.short	(.L_10 - .L_9)
.L_9:
        /*0004*/ 	.word	0x00000082


	//----- nvinfo : EIATTR_KPARAM_INFO
	.align		4
.L_10:
        /*0008*/ 	.byte	0x04, 0x17
        /*000a*/ 	.short	(.L_12 - .L_11)
.L_11:
        /*000c*/ 	.word	0x00000000
        /*0010*/ 	.short	0x0002
        /*0012*/ 	.short	0x0010
        /*0014*/ 	.byte	0x00, 0xf5, 0x21, 0x00


	//----- nvinfo : EIATTR_KPARAM_INFO
	.align		4
.L_12:
        /*0018*/ 	.byte	0x04, 0x17
        /*001a*/ 	.short	(.L_14 - .L_13)
.L_13:
        /*001c*/ 	.word	0x00000000
        /*0020*/ 	.short	0x0001
        /*0022*/ 	.short	0x0008
        /*0024*/ 	.byte	0x00, 0xf0, 0x11, 0x00


	//----- nvinfo : EIATTR_KPARAM_INFO
	.align		4
.L_14:
        /*0028*/ 	.byte	0x04, 0x17
        /*002a*/ 	.short	(.L_16 - .L_15)
.L_15:
        /*002c*/ 	.word	0x00000000
        /*0030*/ 	.short	0x0000
        /*0032*/ 	.short	0x0000
        /*0034*/ 	.byte	0x00, 0xf5, 0x21, 0x00


	//----- nvinfo : EIATTR_SPARSE_MMA_MASK
	.align		4
.L_16:
        /*0038*/ 	.byte	0x03, 0x50
        /*003a*/ 	.short	0x0000


	//----- nvinfo : EIATTR_MAXREG_COUNT
	.align		4
        /*003c*/ 	.byte	0x03, 0x1b
        /*003e*/ 	.short	0x00ff


	//----- nvinfo : EIATTR_EXTERNS
	.align		4
        /*0040*/ 	.byte	0x04, 0x0f
        /*0042*/ 	.short	(.L_18 - .L_17)


	//   ....[0]....
	.align		4
.L_17:
        /*0044*/ 	.word	index@(vprintf)


	//----- nvinfo : EIATTR_MERCURY_ISA_VERSION
	.align		4
.L_18:
        /*0048*/ 	.byte	0x03, 0x5f
        /*004a*/ 	.short	0x0101


	//----- nvinfo : EIATTR_VRC_CTA_INIT_COUNT
	.align		4
        /*004c*/ 	.byte	0x02, 0x4a
	.zero		1
	.zero		1


	//----- nvinfo : EIATTR_SYSCALL_OFFSETS
	.align		4
        /*0050*/ 	.byte	0x04, 0x46
        /*0052*/ 	.short	(.L_20 - .L_19)


	//   ....[0]....
.L_19:
        /*0054*/ 	.word	0x00000310


	//----- nvinfo : EIATTR_EXIT_INSTR_OFFSETS
	.align		4
.L_20:
        /*0058*/ 	.byte	0x04, 0x1c
        /*005a*/ 	.short	(.L_22 - .L_21)


	//   ....[0]....
.L_21:
        /*005c*/ 	.word	0x00000320


	//----- nvinfo : EIATTR_CRS_STACK_SIZE
	.align		4
.L_22:
        /*0060*/ 	.byte	0x04, 0x1e
        /*0062*/ 	.short	(.L_24 - .L_23)
.L_23:
        /*0064*/ 	.word	0x00000000


	//----- nvinfo : EIATTR_CBANK_PARAM_SIZE
	.align		4
.L_24:
        /*0068*/ 	.byte	0x03, 0x19
        /*006a*/ 	.short	0x0018


	//----- nvinfo : EIATTR_PARAM_CBANK
	.align		4
        /*006c*/ 	.byte	0x04, 0x0a
        /*006e*/ 	.short	(.L_26 - .L_25)
	.align		4
.L_25:
        /*0070*/ 	.word	index@(.nv.constant0._Z14distanceKernelPffS_)
        /*0074*/ 	.short	0x0380
        /*0076*/ 	.short	0x0018


	//----- nvinfo : EIATTR_SW_WAR
	.align		4
.L_26:
        /*0078*/ 	.byte	0x04, 0x36
        /*007a*/ 	.short	(.L_28 - .L_27)
.L_27:
        /*007c*/ 	.word	0x00000008
.L_28:


//--------------------- .nv.callgraph             --------------------------
	.section	.nv.callgraph,"",@"SHT_CUDA_CALLGRAPH"
	.align	4
	.sectionentsize	8
	.align		4
        /*0000*/ 	.word	0x00000000
	.align		4
        /*0004*/ 	.word	0xffffffff
	.align		4
        /*0008*/ 	.word	index@(_Z14distanceKernelPffS_)
	.align		4
        /*000c*/ 	.word	index@(vprintf)
	.align		4
        /*0010*/ 	.word	0x00000000
	.align		4
        /*0014*/ 	.word	0xfffffffe
	.align		4
        /*0018*/ 	.word	0x00000000
	.align		4
        /*001c*/ 	.word	0xfffffffd
	.align		4
        /*0020*/ 	.word	0x00000000
	.align		4
        /*0024*/ 	.word	0xfffffffc


//--------------------- .nv.constant4             --------------------------
	.section	.nv.constant4,"a",@progbits
	.align	8
	.align		8
.nv.constant4:
        /*0000*/ 	.dword	vprintf
	.align		8
        /*0008*/ 	.dword	$str


//--------------------- .text._Z14distanceKernelPffS_ --------------------------
	.section	.text._Z14distanceKernelPffS_,"ax",@progbits
	.align	128
        .global         _Z14distanceKernelPffS_
        .type           _Z14distanceKernelPffS_,@function
        .size           _Z14distanceKernelPffS_,(.L_x_7 - _Z14distanceKernelPffS_)
        .other          _Z14distanceKernelPffS_,@"STO_CUDA_ENTRY STV_DEFAULT"
_Z14distanceKernelPffS_:
.text._Z14distanceKernelPffS_:
[----:B------:R-:W0:Y:S01]  /*0000*/  LDC R1, c[0x0][0x37c] ;  /* 0x0000df00ff017b82 */ /* 0x000e220000000800 */
[----:B------:R-:W1:Y:S01]  /*0010*/  S2R R0, SR_TID.X ;  /* 0x0000000000007919 */ /* 0x000e620000002100 */
[----:B------:R-:W2:Y:S06]  /*0020*/  LDCU UR7, c[0x0][0x2fc] ;  /* 0x00005f80ff0777ac */ /* 0x000eac0008000800 */
[----:B------:R-:W1:Y:S01]  /*0030*/  S2UR UR6, SR_CTAID.X ;  /* 0x00000000000679c3 */ /* 0x000e620000002500 */
[----:B0-----:R-:W-:Y:S01]  /*0040*/  IADD3 R1, PT, PT, R1, -0x20, RZ ;  /* 0xffffffe001017810 */ /* 0x001fe20007ffe0ff */
[----:B------:R-:W0:Y:S01]  /*0050*/  LDCU.64 UR4, c[0x0][0x358] ;  /* 0x00006b00ff0477ac */ /* 0x000e220008000a00 */
[----:B------:R-:W3:Y:S05]  /*0060*/  LDCU UR8, c[0x0][0x388] ;  /* 0x00007100ff0877ac */ /* 0x000eea0008000800 */
[----:B------:R-:W1:Y:S08]  /*0070*/  LDC R5, c[0x0][0x360] ;  /* 0x0000d800ff057b82 */ /* 0x000e700000000800 */
[----:B------:R-:W4:Y:S01]  /*0080*/  LDC.64 R2, c[0x0][0x390] ;  /* 0x0000e400ff027b82 */ /* 0x000f220000000a00 */
[----:B-1----:R-:W-:-:S04]  /*0090*/  IMAD R0, R5, UR6, R0 ;  /* 0x0000000605007c24 */ /* 0x002fc8000f8e0200 */
[----:B----4-:R-:W-:-:S05]  /*00a0*/  IMAD.WIDE R2, R0, 0x4, R2 ;  /* 0x0000000400027825 */ /* 0x010fca00078e0202 */
[----:B0-----:R-:W3:Y:S01]  /*00b0*/  LDG.E R8, desc[UR4][R2.64] ;  /* 0x0000000402087981 */ /* 0x001ee2000c1e1900 */
[----:B------:R-:W0:Y:S01]  /*00c0*/  LDCU UR6, c[0x0][0x2f8] ;  /* 0x00005f00ff0677ac */ /* 0x000e220008000800 */
[----:B------:R-:W-:Y:S01]  /*00d0*/  BSSY.RECONVERGENT B0, `(.L_x_0) ;  /* 0x0000013000007945 */ /* 0x000fe20003800200 */
[----:B0-----:R-:W-:-:S04]  /*00e0*/  IADD3 R6, P1, PT, R1, UR6, RZ ;  /* 0x0000000601067c10 */ /* 0x001fc8000ff3e0ff */
[----:B--2---:R-:W-:Y:S01]  /*00f0*/  IADD3.X R7, PT, PT, RZ, UR7, RZ, P1, !PT ;  /* 0x00000007ff077c10 */ /* 0x004fe20008ffe4ff */
[----:B---3--:R-:W-:-:S04]  /*0100*/  FADD R4, -R8, UR8 ;  /* 0x0000000808047e21 */ /* 0x008fc80008000100 */
[----:B------:R-:W-:-:S04]  /*0110*/  FMUL R2, R4, R4 ;  /* 0x0000000404027220 */ /* 0x000fc80000400000 */
[----:B------:R0:W1:Y:S01]  /*0120*/  MUFU.RSQ R5, R2 ;  /* 0x0000000200057308 */ /* 0x0000620000001400 */
[----:B------:R-:W-:-:S04]  /*0130*/  IADD3 R4, PT, PT, R2, -0xd000000, RZ ;  /* 0xf300000002047810 */ /* 0x000fc80007ffe0ff */
[----:B------:R-:W-:-:S13]  /*0140*/  ISETP.GT.U32.AND P0, PT, R4, 0x727fffff, PT ;  /* 0x727fffff0400780c */ /* 0x000fda0003f04070 */
[----:B01----:R-:W-:Y:S05]  /*0150*/  @!P0 BRA `(.L_x_1) ;  /* 0x0000000000188947 */ /* 0x003fea0003800000 */
[----:B------:R-:W-:Y:S01]  /*0160*/  BSSY.RECONVERGENT B1, `(.L_x_2) ;  /* 0x0000003000017945 */ /* 0x000fe20003800200 */
[----:B------:R-:W-:-:S07]  /*0170*/  MOV R12, 0x190 ;  /* 0x00000190000c7802 */ /* 0x000fce0000000f00 */
[----:B------:R-:W-:Y:S05]  /*0180*/  CALL.REL.NOINC `($__internal_0_$__cuda_sm20_sqrt_rn_f32_slowpath) ;  /* 0x0000000000687944 */ /* 0x000fea0003c00000 */
[----:B------:R-:W-:Y:S05]  /*0190*/  BSYNC.RECONVERGENT B1 ;  /* 0x0000000000017941 */ /* 0x000fea0003800200 */
.L_x_2:
[----:B------:R-:W-:Y:S01]  /*01a0*/  MOV R2, R4 ;  /* 0x0000000400027202 */ /* 0x000fe20000000f00 */
[----:B------:R-:W-:Y:S06]  /*01b0*/  BRA `(.L_x_3) ;  /* 0x0000000000107947 */ /* 0x000fec0003800000 */
.L_x_1:
[----:B------:R-:W-:Y:S01]  /*01c0*/  FMUL.FTZ R3, R2, R5 ;  /* 0x0000000502037220 */ /* 0x000fe20000410000 */
[----:B------:R-:W-:-:S03]  /*01d0*/  FMUL.FTZ R5, R5, 0.5 ;  /* 0x3f00000005057820 */ /* 0x000fc60000410000 */
[----:B------:R-:W-:-:S04]  /*01e0*/  FFMA R2, -R3, R3, R2 ;  /* 0x0000000303027223 */ /* 0x000fc80000000102 */
[----:B------:R-:W-:-:S07]  /*01f0*/  FFMA R2, R2, R5, R3 ;  /* 0x0000000502027223 */ /* 0x000fce0000000003 */
.L_x_3:
[----:B------:R-:W-:Y:S05]  /*0200*/  BSYNC.RECONVERGENT B0 ;  /* 0x0000000000007941 */ /* 0x000fea0003800200 */
.L_x_0:
[----:B------:R-:W0:Y:S01]  /*0210*/  LDCU UR6, c[0x0][0x388] ;  /* 0x00007100ff0677ac */ /* 0x000e220008000800 */
[----:B------:R-:W1:Y:S01]  /*0220*/  LDC.64 R12, c[0x0][0x380] ;  /* 0x0000e000ff0c7b82 */ /* 0x000e620000000a00 */
[----:B------:R-:W-:Y:S01]  /*0230*/  F2F.F64.F32 R8, R8 ;  /* 0x0000000800087310 */ /* 0x000fe20000201800 */
[----:B------:R-:W-:Y:S01]  /*0240*/  MOV R3, 0x0 ;  /* 0x0000000000037802 */ /* 0x000fe20000000f00 */
[----:B------:R2:W-:Y:S05]  /*0250*/  STL [R1], R0 ;  /* 0x0000000001007387 */ /* 0x0005ea0000100800 */
[----:B------:R2:W3:Y:S01]  /*0260*/  LDC.64 R16, c[0x4][R3] ;  /* 0x0100000003107b82 */ /* 0x0004e20000000a00 */
[----:B------:R-:W4:Y:S08]  /*0270*/  F2F.F64.F32 R10, R2 ;  /* 0x00000002000a7310 */ /* 0x000f300000201800 */
[----:B0-----:R-:W0:Y:S01]  /*0280*/  F2F.F64.F32 R14, UR6 ;  /* 0x00000006000e7d10 */ /* 0x001e220008201800 */
[----:B------:R-:W5:Y:S01]  /*0290*/  LDCU.64 UR6, c[0x4][0x8] ;  /* 0x01000100ff0677ac */ /* 0x000f620008000a00 */
[----:B-1----:R-:W-:Y:S01]  /*02a0*/  IMAD.WIDE R12, R0, 0x4, R12 ;  /* 0x00000004000c7825 */ /* 0x002fe200078e020c */
[----:B----4-:R2:W-:Y:S04]  /*02b0*/  STL.128 [R1+0x10], R8 ;  /* 0x0000100801007387 */ /* 0x0105e80000100c00 */
[----:B------:R2:W-:Y:S04]  /*02c0*/  STG.E desc[UR4][R12.64], R2 ;  /* 0x000000020c007986 */ /* 0x0005e8000c101904 */
[----:B0-----:R2:W-:Y:S01]  /*02d0*/  STL.64 [R1+0x8], R14 ;  /* 0x0000080e01007387 */ /* 0x0015e20000100a00 */
[----:B-----5:R-:W-:Y:S01]  /*02e0*/  MOV R4, UR6 ;  /* 0x0000000600047c02 */ /* 0x020fe20008000f00 */
[----:B---3--:R-:W-:-:S07]  /*02f0*/  IMAD.U32 R5, RZ, RZ, UR7 ;  /* 0x00000007ff057e24 */ /* 0x008fce000f8e00ff */
[----:B------:R-:W-:-:S07]  /*0300*/  LEPC R20, `(.L_x_4) ;  /* 0x000000001014794e */ /* 0x000fce0000000000 */
[----:B--2---:R-:W-:Y:S05]  /*0310*/  CALL.ABS.NOINC R16 ;  /* 0x0000000010007343 */ /* 0x004fea0003c00000 */
.L_x_4:
[----:B------:R-:W-:Y:S05]  /*0320*/  EXIT ;  /* 0x000000000000794d */ /* 0x000fea0003800000 */
        .weak           $__internal_0_$__cuda_sm20_sqrt_rn_f32_slowpath
        .type           $__internal_0_$__cuda_sm20_sqrt_rn_f32_slowpath,@function
        .size           $__internal_0_$__cuda_sm20_sqrt_rn_f32_slowpath,(.L_x_7 - $__internal_0_$__cuda_sm20_sqrt_rn_f32_slowpath)
$__internal_0_$__cuda_sm20_sqrt_rn_f32_slowpath:
[----:B------:R-:W-:-:S13]  /*0330*/  LOP3.LUT P0, RZ, R2, 0x7fffffff, RZ, 0xc0, !PT ;  /* 0x7fffffff02ff7812 */ /* 0x000fda000780c0ff */
[----:B------:R-:W-:Y:S01]  /*0340*/  @!P0 MOV R3, R2 ;  /* 0x0000000200038202 */ /* 0x000fe20000000f00 */
[----:B------:R-:W-:Y:S06]  /*0350*/  @!P0 BRA `(.L_x_5) ;  /* 0x0000000000408947 */ /* 0x000fec0003800000 */
[----:B------:R-:W-:-:S13]  /*0360*/  FSETP.GEU.FTZ.AND P0, PT, R2, RZ, PT ;  /* 0x000000ff0200720b */ /* 0x000fda0003f1e000 */
[----:B------:R-:W-:Y:S01]  /*0370*/  @!P0 MOV R3, 0x7fffffff ;  /* 0x7fffffff00038802 */ /* 0x000fe20000000f00 */
[----:B------:R-:W-:Y:S06]  /*0380*/  @!P0 BRA `(.L_x_5) ;  /* 0x0000000000348947 */ /* 0x000fec0003800000 */
[----:B------:R-:W-:-:S13]  /*0390*/  FSETP.GTU.FTZ.AND P0, PT, |R2|, +INF , PT ;  /* 0x7f8000000200780b */ /* 0x000fda0003f1c200 */
[----:B------:R-:W-:Y:S01]  /*03a0*/  @P0 FADD.FTZ R3, R2, 1 ;  /* 0x3f80000002030421 */ /* 0x000fe20000010000 */
[----:B------:R-:W-:Y:S06]  /*03b0*/  @P0 BRA `(.L_x_5) ;  /* 0x0000000000280947 */ /* 0x000fec0003800000 */
[----:B------:R-:W-:-:S13]  /*03c0*/  FSETP.NEU.FTZ.AND P0, PT, |R2|, +INF , PT ;  /* 0x7f8000000200780b */ /* 0x000fda0003f1d200 */
[----:B------:R-:W-:-:S04]  /*03d0*/  @P0 FFMA R4, R2, 1.84467440737095516160e+19, RZ ;  /* 0x5f80000002040823 */ /* 0x000fc800000000ff */
[----:B------:R-:W0:Y:S02]  /*03e0*/  @P0 MUFU.RSQ R3, R4 ;  /* 0x0000000400030308 */ /* 0x000e240000001400 */
[----:B0-----:R-:W-:Y:S01]  /*03f0*/  @P0 FMUL.FTZ R5, R4, R3 ;  /* 0x0000000304050220 */ /* 0x001fe20000410000 */
[----:B------:R-:W-:Y:S01]  /*0400*/  @P0 FMUL.FTZ R11, R3, 0.5 ;  /* 0x3f000000030b0820 */ /* 0x000fe20000410000 */
[----:B------:R-:W-:Y:S02]  /*0410*/  @!P0 IMAD.MOV.U32 R3, RZ, RZ, R2 ;  /* 0x000000ffff038224 */ /* 0x000fe400078e0002 */
[----:B------:R-:W-:-:S04]  /*0420*/  @P0 FADD.FTZ R9, -R5, -RZ ;  /* 0x800000ff05090221 */ /* 0x000fc80000010100 */
[----:B------:R-:W-:-:S04]  /*0430*/  @P0 FFMA R10, R5, R9, R4 ;  /* 0x00000009050a0223 */ /* 0x000fc80000000004 */
[----:B------:R-:W-:-:S04]  /*0440*/  @P0 FFMA R10, R10, R11, R5 ;  /* 0x0000000b0a0a0223 */ /* 0x000fc80000000005 */
[----:B------:R-:W-:-:S07]  /*0450*/  @P0 FMUL.FTZ R3, R10, 2.3283064365386962891e-10 ;  /* 0x2f8000000a030820 */ /* 0x000fce0000410000 */
.L_x_5:
[----:B------:R-:W-:Y:S01]  /*0460*/  MOV R4, R3 ;  /* 0x0000000300047202 */ /* 0x000fe20000000f00 */
[----:B------:R-:W-:Y:S01]  /*0470*/  HFMA2 R3, -RZ, RZ, 0, 0 ;  /* 0x00000000ff037431 */ /* 0x000fe200000001ff */
[----:B------:R-:W-:-:S04]  /*0480*/  MOV R2, R12 ;  /* 0x0000000c00027202 */ /* 0x000fc80000000f00 */
[----:B------:R-:W-:Y:S05]  /*0490*/  RET.REL.NODEC R2 `(_Z14distanceKernelPffS_) ;  /* 0xfffffff802d87950 */ /* 0x000fea0003c3ffff */
.L_x_6:
[----:B------:R-:W-:-:S00]  /*04a0*/  BRA `(.L_x_6) ;  /* 0xfffffffc00fc7947 */ /* 0x000fc0000383ffff */
[----:B------:R-:W-:-:S00]  /*04b0*/  NOP ;  /* 0x0000000000007918 */ /* 0x000fc00000000000 */
        /* <DEDUP_REMOVED lines=12> */
.L_x_7:


//--------------------- .nv.global.init           --------------------------
	.section	.nv.global.init,"aw",@progbits
.nv.global.init:
	.type		$str,@object
	.size		$str,(.L_0 - $str)
$str:
        /*0000*/ 	.byte	0x69, 0x20, 0x3d, 0x20, 0x25, 0x32, 0x64, 0x3a, 0x20, 0x64, 0x69, 0x73, 0x74, 0x20, 0x66, 0x72
        /*0010*/ 	.byte	0x6f, 0x6d, 0x20, 0x25, 0x66, 0x20, 0x74, 0x6f, 0x20, 0x25, 0x66, 0x20, 0x69, 0x73, 0x20, 0x25
        /*0020*/ 	.byte	0x66, 0x2e, 0x0a, 0x00
.L_0:


//--------------------- .nv.shared.reserved.0     --------------------------
	.section	.nv.shared.reserved.0,"aw",@nobits
	.weak		__nv_reservedSMEM_offset_0_alias
	.size		__nv_reservedSMEM_offset_0_alias, 0, 64
	.other		__nv_reservedSMEM_offset_0_alias,@"STO_CUDA_RESERVED_SHARED STV_DEFAULT"
__nv_reservedSMEM_offset_0_alias:
	.zero		0
	.zero		64


//--------------------- .nv.constant0._Z14distanceKernelPffS_ --------------------------
	.section	.nv.constant0._Z14distanceKernelPffS_,"a",@progbits
	.sectionflags	@""
	.align	4
.nv.constant0._Z14distanceKernelPffS_:
	.zero		920


//--------------------- SYMBOLS --------------------------

	.type		.nv.reservedSmem.offset0,@object
	.size		.nv.reservedSmem.offset0,0x4
	.type		vprintf,@function
